	.headerflags	@"EF_CUDA_TEXMODE_UNIFIED EF_CUDA_64BIT_ADDRESS EF_CUDA_ACCELERATORS EF_CUDA_SM90 EF_CUDA_VIRTUAL_SM(EF_CUDA_SM90)"
	.elftype	@"ET_EXEC"


//--------------------- .nv.info                  --------------------------
	.section	.nv.info,"",@"SHT_CUDA_INFO"
	.align	4


	//----- nvinfo : EIATTR_REGCOUNT
	.align		4
        /*0000*/ 	.byte	0x04, 0x2f
        /*0002*/ 	.short	(.L_1 - .L_0)
	.align		4
.L_0:
        /*0004*/ 	.word	index@(triton_poi_fused_relu_0)
        /*0008*/ 	.word	0x0000000a


	//----- nvinfo : EIATTR_MIN_STACK_SIZE
	.align		4
.L_1:
        /*000c*/ 	.byte	0x04, 0x12
        /*000e*/ 	.short	(.L_3 - .L_2)
	.align		4
.L_2:
        /*0010*/ 	.word	index@(triton_poi_fused_relu_0)
        /*0014*/ 	.word	0x00000000


	//----- nvinfo : EIATTR_FRAME_SIZE
	.align		4
.L_3:
        /*0018*/ 	.byte	0x04, 0x11
        /*001a*/ 	.short	(.L_5 - .L_4)
	.align		4
.L_4:
        /*001c*/ 	.word	index@(triton_poi_fused_relu_0)
        /*0020*/ 	.word	0x00000000


	//----- nvinfo : EIATTR_MIN_STACK_SIZE
	.align		4
.L_5:
        /*0024*/ 	.byte	0x04, 0x12
        /*0026*/ 	.short	(.L_7 - .L_6)
	.align		4
.L_6:
        /*0028*/ 	.word	index@(triton_poi_fused_relu_0)
        /*002c*/ 	.word	0x00000000
.L_7:


//--------------------- .nv.info.triton_poi_fused_relu_0 --------------------------
	.section	.nv.info.triton_poi_fused_relu_0,"",@"SHT_CUDA_INFO"
	.sectionflags	@""
	.align	4


	//----- nvinfo : EIATTR_CUDA_API_VERSION
	.align		4
        /*0000*/ 	.byte	0x04, 0x37
        /*0002*/ 	.short	(.L_9 - .L_8)
.L_8:
        /*0004*/ 	.word	0x0000007c


	//----- nvinfo : EIATTR_KPARAM_INFO
	.align		4
.L_9:
        /*0008*/ 	.byte	0x04, 0x17
        /*000a*/ 	.short	(.L_11 - .L_10)
.L_10:
        /*000c*/ 	.word	0x00000000
        /*0010*/ 	.short	0x0002
        /*0012*/ 	.short	0x0010
        /*0014*/ 	.byte	0x00, 0xf0, 0x11, 0x00


	//----- nvinfo : EIATTR_KPARAM_INFO
	.align		4
.L_11:
        /*0018*/ 	.byte	0x04, 0x17
        /*001a*/ 	.short	(.L_13 - .L_12)
.L_12:
        /*001c*/ 	.word	0x00000000
        /*0020*/ 	.short	0x0001
        /*0022*/ 	.short	0x0008
        /*0024*/ 	.byte	0x00, 0xf4, 0x21, 0x00


	//----- nvinfo : EIATTR_KPARAM_INFO
	.align		4
.L_13:
        /*0028*/ 	.byte	0x04, 0x17
        /*002a*/ 	.short	(.L_15 - .L_14)
.L_14:
        /*002c*/ 	.word	0x00000000
        /*0030*/ 	.short	0x0000
        /*0032*/ 	.short	0x0000
        /*0034*/ 	.byte	0x00, 0xf4, 0x21, 0x00


	//----- nvinfo : EIATTR_SPARSE_MMA_MASK
	.align		4
.L_15:
        /*0038*/ 	.byte	0x03, 0x50
        /*003a*/ 	.short	0x0000


	//----- nvinfo : EIATTR_MAXREG_COUNT
	.align		4
        /*003c*/ 	.byte	0x03, 0x1b
        /*003e*/ 	.short	0x00ff


	//----- nvinfo : EIATTR_EXIT_INSTR_OFFSETS
	.align		4
        /*0040*/ 	.byte	0x04, 0x1c
        /*0042*/ 	.short	(.L_17 - .L_16)


	//   ....[0]....
.L_16:
        /*0044*/ 	.word	0x00000110


	//   ....[1]....
        /*0048*/ 	.word	0x00000130


	//----- nvinfo : EIATTR_REQNTID
	.align		4
.L_17:
        /*004c*/ 	.byte	0x04, 0x10
        /*004e*/ 	.short	(.L_19 - .L_18)
.L_18:
        /*0050*/ 	.word	0x00000020
        /*0054*/ 	.word	0x00000001
        /*0058*/ 	.word	0x00000001


	//----- nvinfo : EIATTR_CBANK_PARAM_SIZE
	.align		4
.L_19:
        /*005c*/ 	.byte	0x03, 0x19
        /*005e*/ 	.short	0x0014


	//----- nvinfo : EIATTR_PARAM_CBANK
	.align		4
        /*0060*/ 	.byte	0x04, 0x0a
        /*0062*/ 	.short	(.L_21 - .L_20)
	.align		4
.L_20:
        /*0064*/ 	.word	index@(.nv.constant0.triton_poi_fused_relu_0)
        /*0068*/ 	.short	0x0210
        /*006a*/ 	.short	0x0014


	//----- nvinfo : EIATTR_SW_WAR
	.align		4
.L_21:
        /*006c*/ 	.byte	0x04, 0x36
        /*006e*/ 	.short	(.L_23 - .L_22)
.L_22:
        /*0070*/ 	.word	0x00000008
.L_23:


//--------------------- .nv.callgraph             --------------------------
	.section	.nv.callgraph,"",@"SHT_CUDA_CALLGRAPH"
	.align	4
	.sectionentsize	8
	.align		4
        /*0000*/ 	.word	0x00000000
	.align		4
        /*0004*/ 	.word	0xffffffff
	.align		4
        /*0008*/ 	.word	0x00000000
	.align		4
        /*000c*/ 	.word	0xfffffffe
	.align		4
        /*0010*/ 	.word	0x00000000
	.align		4
        /*0014*/ 	.word	0xfffffffd
	.align		4
        /*0018*/ 	.word	0x00000000
	.align		4
        /*001c*/ 	.word	0xfffffffc


//--------------------- .text.triton_poi_fused_relu_0 --------------------------
	.section	.text.triton_poi_fused_relu_0,"ax",@progbits
	.align	128
        .global         triton_poi_fused_relu_0
        .type           triton_poi_fused_relu_0,@function
        .size           triton_poi_fused_relu_0,(.L_x_1 - triton_poi_fused_relu_0)
        .other          triton_poi_fused_relu_0,@"STO_CUDA_ENTRY STV_DEFAULT"
triton_poi_fused_relu_0:
.text.triton_poi_fused_relu_0:
[----:B------:R-:W0:Y:S02]  /*0000*/  LDC R1, c[0x0][0x28] ;  /* 0x00000a00ff017b82 */ /* 0x000e240000000800 */
[----:B------:R-:W1:Y:S01]  /*0010*/  S2R R6, SR_TID.X ;  /* 0x0000000000067919 */ /* 0x000e620000002100 */
[----:B------:R-:W2:Y:S01]  /*0020*/  LDC.64 R2, c[0x0][0x210] ;  /* 0x00008400ff027b82 */ /* 0x000ea20000000a00 */
[----:B------:R-:W-:Y:S01]  /*0030*/  ULDC.64 UR4, c[0x0][0x208] ;  /* 0x0000820000047ab9 */ /* 0x000fe20000000a00 */
[----:B------:R-:W3:Y:S06]  /*0040*/  S2R R7, SR_CTAID.X ;  /* 0x0000000000077919 */ /* 0x000eec0000002500 */
[----:B------:R-:W4:Y:S01]  /*0050*/  LDC.64 R4, c[0x0][0x218] ;  /* 0x00008600ff047b82 */ /* 0x000f220000000a00 */
[----:B-1----:R-:W-:-:S05]  /*0060*/  LOP3.LUT R0, R6, 0xf, RZ, 0xc0, !PT ;  /* 0x0000000f06007812 */ /* 0x002fca00078ec0ff */
[----:B---3--:R-:W-:Y:S02]  /*0070*/  IMAD R7, R7, 0x10, R0 ;  /* 0x0000001007077824 */ /* 0x008fe400078e0200 */
[----:B------:R-:W-:Y:S02]  /*0080*/  IMAD.MOV.U32 R0, RZ, RZ, RZ ;  /* 0x000000ffff007224 */ /* 0x000fe400078e00ff */
[C---:B--2---:R-:W-:Y:S01]  /*0090*/  IMAD.WIDE R2, R7.reuse, 0x4, R2 ;  /* 0x0000000407027825 */ /* 0x044fe200078e0202 */
[----:B------:R-:W-:-:S13]  /*00a0*/  ISETP.GE.AND P0, PT, R7, 0x10, PT ;  /* 0x000000100700780c */ /* 0x000fda0003f06270 */
[----:B------:R-:W2:Y:S01]  /*00b0*/  @!P0 LDG.E R0, desc[UR4][R2.64] ;  /* 0x0000000402008981 */ /* 0x000ea2000c1e1900 */
[----:B------:R-:W-:Y:S01]  /*00c0*/  LOP3.LUT P0, RZ, R6, 0x10, RZ, 0xc0, !PT ;  /* 0x0000001006ff7812 */ /* 0x000fe2000780c0ff */
[----:B----4-:R-:W-:-:S03]  /*00d0*/  IMAD.WIDE R4, R7, 0x4, R4 ;  /* 0x0000000407047825 */ /* 0x010fc600078e0204 */
[----:B------:R-:W-:Y:S02]  /*00e0*/  ISETP.LT.AND P0, PT, R7, 0x10, !P0 ;  /* 0x000000100700780c */ /* 0x000fe40004701270 */
[----:B--2---:R-:W-:-:S04]  /*00f0*/  FSETP.GEU.AND P1, PT, R0, RZ, PT ;  /* 0x000000ff0000720b */ /* 0x004fc80003f2e000 */
[----:B------:R-:W-:-:S07]  /*0100*/  FSEL R7, R0, RZ, P1 ;  /* 0x000000ff00077208 */ /* 0x000fce0000800000 */
[----:B------:R-:W-:Y:S05]  /*0110*/  @!P0 EXIT ;  /* 0x000000000000894d */ /* 0x000fea0003800000 */
[----:B------:R-:W-:Y:S01]  /*0120*/  STG.E desc[UR4][R4.64], R7 ;  /* 0x0000000704007986 */ /* 0x000fe2000c101904 */
[----:B------:R-:W-:Y:S05]  /*0130*/  EXIT ;  /* 0x000000000000794d */ /* 0x000fea0003800000 */
.L_x_0:
[----:B------:R-:W-:-:S00]  /*0140*/  BRA `(.L_x_0) ;  /* 0xfffffffc00fc7947 */ /* 0x000fc0000383ffff */
[----:B------:R-:W-:-:S00]  /*0150*/  NOP ;  /* 0x0000000000007918 */ /* 0x000fc00000000000 */
        /* <DEDUP_REMOVED lines=10> */
.L_x_1:


//--------------------- .nv.constant0.triton_poi_fused_relu_0 --------------------------
	.section	.nv.constant0.triton_poi_fused_relu_0,"a",@progbits
	.sectionflags	@""
	.align	4
.nv.constant0.triton_poi_fused_relu_0:
	.zero		548
